//
// Generated by NVIDIA NVVM Compiler
//
// Compiler Build ID: CL-36424714
// Cuda compilation tools, release 13.0, V13.0.88
// Based on NVVM 20.0.0
//

.version 9.0
.target sm_100
.address_size 64

	// .globl	_Z13addTwoNumbersiiPi

.visible .entry _Z13addTwoNumbersiiPi(
	.param .u32 _Z13addTwoNumbersiiPi_param_0,
	.param .u32 _Z13addTwoNumbersiiPi_param_1,
	.param .u64 .ptr .align 1 _Z13addTwoNumbersiiPi_param_2
)
{
	.reg .b32 	%r<4>;
	.reg .b64 	%rd<3>;

	ld.param.u32 	%r1, [_Z13addTwoNumbersiiPi_param_0];
	ld.param.u32 	%r2, [_Z13addTwoNumbersiiPi_param_1];
	ld.param.u64 	%rd1, [_Z13addTwoNumbersiiPi_param_2];
	cvta.to.global.u64 	%rd2, %rd1;
	add.s32 	%r3, %r2, %r1;
	st.global.u32 	[%rd2], %r3;
	ret;

}


// ===== COMPILED SASS (sm_100) =====

	.target	sm_100

	.elftype	@"ET_EXEC"


//--------------------- .note.nv.tkinfo           --------------------------
	.section	.note.nv.tkinfo,"",@"SHT_NOTE"
	.sectionflags	@"SHF_NOTE_NV_TKINFO"
	.tkinfo
        /*0018*/ 	.word	0x00000002
        /*0030*/ 	.string	""
        /*0030*/ 	.string	"ptxas"
        /*0030*/ 	.string	"Cuda compilation tools, release 13.0, V13.0.88"
        /*0030*/ 	.string	"Build cuda_13.0.r13.0/compiler.36424714_0"
        /*0030*/ 	.string	"-arch sm_100 -m 64 "



//--------------------- .note.nv.cuinfo           --------------------------
	.section	.note.nv.cuinfo,"",@"SHT_NOTE"
	.sectionflags	@"SHF_NOTE_NV_CUINFO"
        /*0018*/ 	.short	0x0002
        /*001a*/ 	.short	0x0064
        /*001c*/ 	.short	0x0082
	.zero		2


//--------------------- .nv.info                  --------------------------
	.section	.nv.info,"",@"SHT_CUDA_INFO"
	.align	4


	//----- nvinfo : EIATTR_REGCOUNT
	.align		4
        /*0000*/ 	.byte	0x04, 0x2f
        /*0002*/ 	.short	(.L_1 - .L_0)
	.align		4
.L_0:
        /*0004*/ 	.word	index@(_Z13addTwoNumbersiiPi)
        /*0008*/ 	.word	0x00000008


	//----- nvinfo : EIATTR_FRAME_SIZE
	.align		4
.L_1:
        /*000c*/ 	.byte	0x04, 0x11
        /*000e*/ 	.short	(.L_3 - .L_2)
	.align		4
.L_2:
        /*0010*/ 	.word	index@(_Z13addTwoNumbersiiPi)
        /*0014*/ 	.word	0x00000000


	//----- nvinfo : EIATTR_MIN_STACK_SIZE
	.align		4
.L_3:
        /*0018*/ 	.byte	0x04, 0x12
        /*001a*/ 	.short	(.L_5 - .L_4)
	.align		4
.L_4:
        /*001c*/ 	.word	index@(_Z13addTwoNumbersiiPi)
        /*0020*/ 	.word	0x00000000
.L_5:


//--------------------- .nv.compat                --------------------------
	.section	.nv.compat,"",@"SHT_CUDA_COMPAT_INFO"
	.align	4
        /*0000*/ 	.byte	0x02, 0x09, 0x00, 0x00, 0x02, 0x02, 0x01, 0x00, 0x02, 0x05, 0x05, 0x00, 0x03, 0x07, 0x01, 0x01
        /*0010*/ 	.byte	0x02, 0x03, 0x00, 0x00, 0x02, 0x06, 0x01, 0x00, 0x04, 0x0b, 0x08, 0x00, 0x09, 0x00, 0x00, 0x00
        /*0020*/ 	.byte	0x00, 0x00, 0x00, 0x00


//--------------------- .nv.info._Z13addTwoNumbersiiPi --------------------------
	.section	.nv.info._Z13addTwoNumbersiiPi,"",@"SHT_CUDA_INFO"
	.sectionflags	@""
	.align	4


	//----- nvinfo : EIATTR_CUDA_API_VERSION
	.align		4
        /*0000*/ 	.byte	0x04, 0x37
        /*0002*/ 	.short	(.L_7 - .L_6)
.L_6:
        /*0004*/ 	.word	0x00000082


	//----- nvinfo : EIATTR_KPARAM_INFO
	.align		4
.L_7:
        /*0008*/ 	.byte	0x04, 0x17
        /*000a*/ 	.short	(.L_9 - .L_8)
.L_8:
        /*000c*/ 	.word	0x00000000
        /*0010*/ 	.short	0x0002
        /*0012*/ 	.short	0x0008
        /*0014*/ 	.byte	0x00, 0xf5, 0x21, 0x00


	//----- nvinfo : EIATTR_KPARAM_INFO
	.align		4
.L_9:
        /*0018*/ 	.byte	0x04, 0x17
        /*001a*/ 	.short	(.L_11 - .L_10)
.L_10:
        /*001c*/ 	.word	0x00000000
        /*0020*/ 	.short	0x0001
        /*0022*/ 	.short	0x0004
        /*0024*/ 	.byte	0x00, 0xf0, 0x11, 0x00


	//----- nvinfo : EIATTR_KPARAM_INFO
	.align		4
.L_11:
        /*0028*/ 	.byte	0x04, 0x17
        /*002a*/ 	.short	(.L_13 - .L_12)
.L_12:
        /*002c*/ 	.word	0x00000000
        /*0030*/ 	.short	0x0000
        /*0032*/ 	.short	0x0000
        /*0034*/ 	.byte	0x00, 0xf0, 0x11, 0x00


	//----- nvinfo : EIATTR_SPARSE_MMA_MASK
	.align		4
.L_13:
        /*0038*/ 	.byte	0x03, 0x50
        /*003a*/ 	.short	0x0000


	//----- nvinfo : EIATTR_MAXREG_COUNT
	.align		4
        /*003c*/ 	.byte	0x03, 0x1b
        /*003e*/ 	.short	0x00ff


	//----- nvinfo : EIATTR_MERCURY_ISA_VERSION
	.align		4
        /*0040*/ 	.byte	0x03, 0x5f
        /*0042*/ 	.short	0x0101


	//----- nvinfo : EIATTR_VRC_CTA_INIT_COUNT
	.align		4
        /*0044*/ 	.byte	0x02, 0x4a
	.zero		1
	.zero		1


	//----- nvinfo : EIATTR_EXIT_INSTR_OFFSETS
	.align		4
        /*0048*/ 	.byte	0x04, 0x1c
        /*004a*/ 	.short	(.L_15 - .L_14)


	//   ....[0]....
.L_14:
        /*004c*/ 	.word	0x00000060


	//----- nvinfo : EIATTR_CBANK_PARAM_SIZE
	.align		4
.L_15:
        /*0050*/ 	.byte	0x03, 0x19
        /*0052*/ 	.short	0x0010


	//----- nvinfo : EIATTR_PARAM_CBANK
	.align		4
        /*0054*/ 	.byte	0x04, 0x0a
        /*0056*/ 	.short	(.L_17 - .L_16)
	.align		4
.L_16:
        /*0058*/ 	.word	index@(.nv.constant0._Z13addTwoNumbersiiPi)
        /*005c*/ 	.short	0x0380
        /*005e*/ 	.short	0x0010


	//----- nvinfo : EIATTR_SW_WAR
	.align		4
.L_17:
        /*0060*/ 	.byte	0x04, 0x36
        /*0062*/ 	.short	(.L_19 - .L_18)
.L_18:
        /*0064*/ 	.word	0x00000008
.L_19:


//--------------------- .nv.callgraph             --------------------------
	.section	.nv.callgraph,"",@"SHT_CUDA_CALLGRAPH"
	.align	4
	.sectionentsize	8
	.align		4
        /*0000*/ 	.word	0x00000000
	.align		4
        /*0004*/ 	.word	0xffffffff
	.align		4
        /*0008*/ 	.word	0x00000000
	.align		4
        /*000c*/ 	.word	0xfffffffe
	.align		4
        /*0010*/ 	.word	0x00000000
	.align		4
        /*0014*/ 	.word	0xfffffffd
	.align		4
        /*0018*/ 	.word	0x00000000
	.align		4
        /*001c*/ 	.word	0xfffffffc


//--------------------- .text._Z13addTwoNumbersiiPi --------------------------
	.section	.text._Z13addTwoNumbersiiPi,"ax",@progbits
	.align	128
        .global         _Z13addTwoNumbersiiPi
        .type           _Z13addTwoNumbersiiPi,@function
        .size           _Z13addTwoNumbersiiPi,(.L_x_1 - _Z13addTwoNumbersiiPi)
        .other          _Z13addTwoNumbersiiPi,@"STO_CUDA_ENTRY STV_DEFAULT"
_Z13addTwoNumbersiiPi:
.text._Z13addTwoNumbersiiPi:
[----:B------:R-:W-:Y:S08]  /*0000*/  LDC R1, c[0x0][0x37c] ;  /* 0x0000df00ff017b82 */ /* 0x000ff00000000800 */
[----:B------:R-:W0:Y:S01]  /*0010*/  LDC.64 R4, c[0x0][0x380] ;  /* 0x0000e000ff047b82 */ /* 0x000e220000000a00 */
[----:B------:R-:W1:Y:S07]  /*0020*/  LDCU.64 UR4, c[0x0][0x358] ;  /* 0x00006b00ff0477ac */ /* 0x000e6e0008000a00 */
[----:B------:R-:W1:Y:S01]  /*0030*/  LDC.64 R2, c[0x0][0x388] ;  /* 0x0000e200ff027b82 */ /* 0x000e620000000a00 */
[----:B0-----:R-:W-:-:S05]  /*0040*/  IADD3 R5, PT, PT, R5, R4, RZ ;  /* 0x0000000405057210 */ /* 0x001fca0007ffe0ff */
[----:B-1----:R-:W-:Y:S01]  /*0050*/  STG.E desc[UR4][R2.64], R5 ;  /* 0x0000000502007986 */ /* 0x002fe2000c101904 */
[----:B------:R-:W-:Y:S05]  /*0060*/  EXIT ;  /* 0x000000000000794d */ /* 0x000fea0003800000 */
.L_x_0:
[----:B------:R-:W-:-:S00]  /*0070*/  BRA `(.L_x_0) ;  /* 0xfffffffc00fc7947 */ /* 0x000fc0000383ffff */
[----:B------:R-:W-:-:S00]  /*0080*/  NOP ;  /* 0x0000000000007918 */ /* 0x000fc00000000000 */
[----:B------:R-:W-:-:S00]  /*0090*/  NOP ;  /* 0x0000000000007918 */ /* 0x000fc00000000000 */
[----:B------:R-:W-:-:S00]  /*00a0*/  NOP ;  /* 0x0000000000007918 */ /* 0x000fc00000000000 */
[----:B------:R-:W-:-:S00]  /*00b0*/  NOP ;  /* 0x0000000000007918 */ /* 0x000fc00000000000 */
[----:B------:R-:W-:-:S00]  /*00c0*/  NOP ;  /* 0x0000000000007918 */ /* 0x000fc00000000000 */
[----:B------:R-:W-:-:S00]  /*00d0*/  NOP ;  /* 0x0000000000007918 */ /* 0x000fc00000000000 */
[----:B------:R-:W-:-:S00]  /*00e0*/  NOP ;  /* 0x0000000000007918 */ /* 0x000fc00000000000 */
[----:B------:R-:W-:-:S00]  /*00f0*/  NOP ;  /* 0x0000000000007918 */ /* 0x000fc00000000000 */
.L_x_1:


//--------------------- .nv.shared.reserved.0     --------------------------
	.section	.nv.shared.reserved.0,"aw",@nobits
	.weak		__nv_reservedSMEM_offset_0_alias
	.size		__nv_reservedSMEM_offset_0_alias, 0, 64
	.other		__nv_reservedSMEM_offset_0_alias,@"STO_CUDA_RESERVED_SHARED STV_DEFAULT"
__nv_reservedSMEM_offset_0_alias:
	.zero		0
	.zero		64


//--------------------- .nv.constant0._Z13addTwoNumbersiiPi --------------------------
	.section	.nv.constant0._Z13addTwoNumbersiiPi,"a",@progbits
	.sectionflags	@""
	.align	4
.nv.constant0._Z13addTwoNumbersiiPi:
	.zero		912


//--------------------- SYMBOLS --------------------------

	.type		.nv.reservedSmem.offset0,@object
	.size		.nv.reservedSmem.offset0,0x4
